	.headerflags	@"EF_CUDA_TEXMODE_UNIFIED EF_CUDA_64BIT_ADDRESS EF_CUDA_ACCELERATORS EF_CUDA_SM90 EF_CUDA_VIRTUAL_SM(EF_CUDA_SM90)"
	.elftype	@"ET_EXEC"


//--------------------- .nv.info                  --------------------------
	.section	.nv.info,"",@"SHT_CUDA_INFO"
	.align	4


	//----- nvinfo : EIATTR_REGCOUNT
	.align		4
        /*0000*/ 	.byte	0x04, 0x2f
        /*0002*/ 	.short	(.L_1 - .L_0)
	.align		4
.L_0:
        /*0004*/ 	.word	index@(triton_mm)
        /*0008*/ 	.word	0x00000028


	//----- nvinfo : EIATTR_MIN_STACK_SIZE
	.align		4
.L_1:
        /*000c*/ 	.byte	0x04, 0x12
        /*000e*/ 	.short	(.L_3 - .L_2)
	.align		4
.L_2:
        /*0010*/ 	.word	index@(triton_mm)
        /*0014*/ 	.word	0x00000000


	//----- nvinfo : EIATTR_FRAME_SIZE
	.align		4
.L_3:
        /*0018*/ 	.byte	0x04, 0x11
        /*001a*/ 	.short	(.L_5 - .L_4)
	.align		4
.L_4:
        /*001c*/ 	.word	index@(triton_mm)
        /*0020*/ 	.word	0x00000000


	//----- nvinfo : EIATTR_MIN_STACK_SIZE
	.align		4
.L_5:
        /*0024*/ 	.byte	0x04, 0x12
        /*0026*/ 	.short	(.L_7 - .L_6)
	.align		4
.L_6:
        /*0028*/ 	.word	index@(triton_mm)
        /*002c*/ 	.word	0x00000000
.L_7:


//--------------------- .nv.info.triton_mm        --------------------------
	.section	.nv.info.triton_mm,"",@"SHT_CUDA_INFO"
	.sectionflags	@""
	.align	4


	//----- nvinfo : EIATTR_CUDA_API_VERSION
	.align		4
        /*0000*/ 	.byte	0x04, 0x37
        /*0002*/ 	.short	(.L_9 - .L_8)
.L_8:
        /*0004*/ 	.word	0x0000007c


	//----- nvinfo : EIATTR_KPARAM_INFO
	.align		4
.L_9:
        /*0008*/ 	.byte	0x04, 0x17
        /*000a*/ 	.short	(.L_11 - .L_10)
.L_10:
        /*000c*/ 	.word	0x00000000
        /*0010*/ 	.short	0x0003
        /*0012*/ 	.short	0x0018
        /*0014*/ 	.byte	0x00, 0xf0, 0x11, 0x00


	//----- nvinfo : EIATTR_KPARAM_INFO
	.align		4
.L_11:
        /*0018*/ 	.byte	0x04, 0x17
        /*001a*/ 	.short	(.L_13 - .L_12)
.L_12:
        /*001c*/ 	.word	0x00000000
        /*0020*/ 	.short	0x0002
        /*0022*/ 	.short	0x0010
        /*0024*/ 	.byte	0x00, 0xf0, 0x21, 0x00


	//----- nvinfo : EIATTR_KPARAM_INFO
	.align		4
.L_13:
        /*0028*/ 	.byte	0x04, 0x17
        /*002a*/ 	.short	(.L_15 - .L_14)
.L_14:
        /*002c*/ 	.word	0x00000000
        /*0030*/ 	.short	0x0001
        /*0032*/ 	.short	0x0008
        /*0034*/ 	.byte	0x00, 0xf0, 0x21, 0x00


	//----- nvinfo : EIATTR_KPARAM_INFO
	.align		4
.L_15:
        /*0038*/ 	.byte	0x04, 0x17
        /*003a*/ 	.short	(.L_17 - .L_16)
.L_16:
        /*003c*/ 	.word	0x00000000
        /*0040*/ 	.short	0x0000
        /*0042*/ 	.short	0x0000
        /*0044*/ 	.byte	0x00, 0xf0, 0x21, 0x00


	//----- nvinfo : EIATTR_SPARSE_MMA_MASK
	.align		4
.L_17:
        /*0048*/ 	.byte	0x03, 0x50
        /*004a*/ 	.short	0x0000


	//----- nvinfo : EIATTR_MAXREG_COUNT
	.align		4
        /*004c*/ 	.byte	0x03, 0x1b
        /*004e*/ 	.short	0x00ff


	//----- nvinfo : EIATTR_COOP_GROUP_MASK_REGIDS
	.align		4
        /*0050*/ 	.byte	0x04, 0x29
        /*0052*/ 	.short	(.L_19 - .L_18)


	//   ....[0]....
.L_18:
        /*0054*/ 	.word	0xffffffff


	//----- nvinfo : EIATTR_COOP_GROUP_INSTR_OFFSETS
	.align		4
.L_19:
        /*0058*/ 	.byte	0x04, 0x28
        /*005a*/ 	.short	(.L_21 - .L_20)


	//   ....[0]....
.L_20:
        /*005c*/ 	.word	0x00000a10


	//----- nvinfo : EIATTR_EXIT_INSTR_OFFSETS
	.align		4
.L_21:
        /*0060*/ 	.byte	0x04, 0x1c
        /*0062*/ 	.short	(.L_23 - .L_22)


	//   ....[0]....
.L_22:
        /*0064*/ 	.word	0x00000040


	//   ....[1]....
        /*0068*/ 	.word	0x00002020


	//   ....[2]....
        /*006c*/ 	.word	0x00002080


	//----- nvinfo : EIATTR_MAX_THREADS
	.align		4
.L_23:
        /*0070*/ 	.byte	0x04, 0x05
        /*0072*/ 	.short	(.L_25 - .L_24)
.L_24:
        /*0074*/ 	.word	0x00000100
        /*0078*/ 	.word	0x00000001
        /*007c*/ 	.word	0x00000001


	//----- nvinfo : EIATTR_CBANK_PARAM_SIZE
	.align		4
.L_25:
        /*0080*/ 	.byte	0x03, 0x19
        /*0082*/ 	.short	0x001c


	//----- nvinfo : EIATTR_PARAM_CBANK
	.align		4
        /*0084*/ 	.byte	0x04, 0x0a
        /*0086*/ 	.short	(.L_27 - .L_26)
	.align		4
.L_26:
        /*0088*/ 	.word	index@(.nv.constant0.triton_mm)
        /*008c*/ 	.short	0x0210
        /*008e*/ 	.short	0x001c


	//----- nvinfo : EIATTR_SW_WAR
	.align		4
.L_27:
        /*0090*/ 	.byte	0x04, 0x36
        /*0092*/ 	.short	(.L_29 - .L_28)
.L_28:
        /*0094*/ 	.word	0x00000008
.L_29:


//--------------------- .nv.callgraph             --------------------------
	.section	.nv.callgraph,"",@"SHT_CUDA_CALLGRAPH"
	.align	4
	.sectionentsize	8
	.align		4
        /*0000*/ 	.word	0x00000000
	.align		4
        /*0004*/ 	.word	0xffffffff
	.align		4
        /*0008*/ 	.word	0x00000000
	.align		4
        /*000c*/ 	.word	0xfffffffe
	.align		4
        /*0010*/ 	.word	0x00000000
	.align		4
        /*0014*/ 	.word	0xfffffffd
	.align		4
        /*0018*/ 	.word	0x00000000
	.align		4
        /*001c*/ 	.word	0xfffffffc


//--------------------- .text.triton_mm           --------------------------
	.section	.text.triton_mm,"ax",@progbits
	.sectionflags	@"SHF_BARRIERS=1"
	.align	128
        .global         triton_mm
        .type           triton_mm,@function
        .size           triton_mm,(.L_x_2 - triton_mm)
        .other          triton_mm,@"STO_CUDA_ENTRY STV_DEFAULT"
triton_mm:
.text.triton_mm:
[----:B------:R-:W1:Y:S02]  /*0000*/  LDC R1, c[0x0][0x28] ;  /* 0x00000a00ff017b82 */ /* 0x000e640000000800 */
[----:B------:R-:W2:Y:S02]  /*0010*/  LDC R0, c[0x0][0x228] ;  /* 0x00008a00ff007b82 */ /* 0x000ea40000000800 */
[----:B--2---:R-:W-:-:S05]  /*0020*/  IMAD R2, R0, 0x3000, RZ ;  /* 0x0000300000027824 */ /* 0x004fca00078e02ff */
[----:B------:R-:W-:-:S13]  /*0030*/  ISETP.NE.AND P0, PT, R2, RZ, PT ;  /* 0x000000ff0200720c */ /* 0x000fda0003f05270 */
[----:B------:R-:W-:Y:S05]  /*0040*/  @!P0 EXIT ;  /* 0x000000000000894d */ /* 0x000fea0003800000 */
[----:B------:R-:W2:Y:S01]  /*0050*/  S2R R14, SR_CTAID.X ;  /* 0x00000000000e7919 */ /* 0x000ea20000002500 */
[----:B------:R-:W-:Y:S01]  /*0060*/  VIADD R2, R0, 0x3f ;  /* 0x0000003f00027836 */ /* 0x000fe20000000000 */
[----:B------:R-:W3:Y:S01]  /*0070*/  S2UR UR4, SR_CgaCtaId ;  /* 0x00000000000479c3 */ /* 0x000ee20000008800 */
[----:B------:R-:W-:Y:S01]  /*0080*/  UMOV UR6, 0x400 ;  /* 0x0000040000067882 */ /* 0x000fe20000000000 */
[----:B------:R-:W-:Y:S01]  /*0090*/  ULDC.64 UR20, c[0x0][0x208] ;  /* 0x0000820000147ab9 */ /* 0x000fe20000000a00 */
[----:B------:R-:W-:Y:S01]  /*00a0*/  IMAD.MOV.U32 R33, RZ, RZ, 0x3 ;  /* 0x00000003ff217424 */ /* 0x000fe200078e00ff */
[----:B------:R-:W-:Y:S01]  /*00b0*/  SHF.R.S32.HI R3, RZ, 0x1f, R2 ;  /* 0x0000001fff037819 */ /* 0x000fe20000011402 */
[----:B------:R-:W-:Y:S01]  /*00c0*/  IMAD.MOV.U32 R20, RZ, RZ, -0x20 ;  /* 0xffffffe0ff147424 */ /* 0x000fe200078e00ff */
[----:B------:R-:W-:Y:S02]  /*00d0*/  CS2R R24, SRZ ;  /* 0x0000000000187805 */ /* 0x000fe4000001ff00 */
[----:B------:R-:W-:-:S02]  /*00e0*/  CS2R R26, SRZ ;  /* 0x00000000001a7805 */ /* 0x000fc4000001ff00 */
[----:B------:R-:W-:Y:S02]  /*00f0*/  LEA.HI R2, R3, R2, RZ, 0x6 ;  /* 0x0000000203027211 */ /* 0x000fe400078f30ff */
[----:B------:R-:W-:Y:S02]  /*0100*/  CS2R R28, SRZ ;  /* 0x00000000001c7805 */ /* 0x000fe4000001ff00 */
[----:B------:R-:W-:Y:S01]  /*0110*/  CS2R R30, SRZ ;  /* 0x00000000001e7805 */ /* 0x000fe2000001ff00 */
[----:B---3--:R-:W-:-:S03]  /*0120*/  UPRMT UR6, UR4, 0x654, UR6 ;  /* 0x0000065404067896 */ /* 0x008fc60008000006 */
[----:B------:R-:W-:Y:S01]  /*0130*/  UMOV UR4, 0xffffffff ;  /* 0xffffffff00047882 */ /* 0x000fe20000000000 */
[C---:B--2---:R-:W-:Y:S01]  /*0140*/  IMAD.HI R4, R14.reuse, 0x2aaaaaab, RZ ;  /* 0x2aaaaaab0e047827 */ /* 0x044fe200078e02ff */
[----:B------:R-:W-:Y:S02]  /*0150*/  IABS R13, R14 ;  /* 0x0000000e000d7213 */ /* 0x000fe40000000000 */
[----:B------:R-:W-:Y:S02]  /*0160*/  ISETP.GE.AND P1, PT, R14, RZ, PT ;  /* 0x000000ff0e00720c */ /* 0x000fe40003f26270 */
[----:B------:R-:W-:-:S04]  /*0170*/  SHF.R.U32.HI R5, RZ, 0x1f, R4 ;  /* 0x0000001fff057819 */ /* 0x000fc80000011604 */
[----:B------:R-:W-:-:S05]  /*0180*/  LEA.HI.SX32 R9, R4, R5, 0x17 ;  /* 0x0000000504097211 */ /* 0x000fca00078fbaff */
[----:B------:R-:W-:-:S05]  /*0190*/  IMAD.SHL.U32 R3, R9, 0x8, RZ ;  /* 0x0000000809037824 */ /* 0x000fca00078e00ff */
[----:B------:R-:W-:-:S04]  /*01a0*/  LEA.HI.SX32 R2, R2, -R3, 0x1a ;  /* 0x8000000302027211 */ /* 0x000fc800078fd2ff */
[----:B------:R-:W-:-:S04]  /*01b0*/  VIMNMX R8, R2, 0x8, PT ;  /* 0x0000000802087848 */ /* 0x000fc80003fe0100 */
[----:B------:R-:W-:-:S04]  /*01c0*/  IABS R7, R8 ;  /* 0x0000000800077213 */ /* 0x000fc80000000000 */
[----:B------:R-:W2:Y:S08]  /*01d0*/  I2F.RP R2, R7 ;  /* 0x0000000700027306 */ /* 0x000eb00000209400 */
[----:B--2---:R-:W2:Y:S02]  /*01e0*/  MUFU.RCP R2, R2 ;  /* 0x0000000200027308 */ /* 0x004ea40000001000 */
[----:B--2---:R-:W-:-:S06]  /*01f0*/  VIADD R4, R2, 0xffffffe ;  /* 0x0ffffffe02047836 */ /* 0x004fcc0000000000 */
[----:B------:R2:W3:Y:S02]  /*0200*/  F2I.FTZ.U32.TRUNC.NTZ R5, R4 ;  /* 0x0000000400057305 */ /* 0x0004e4000021f000 */
[----:B--2---:R-:W-:Y:S02]  /*0210*/  IMAD.MOV.U32 R4, RZ, RZ, RZ ;  /* 0x000000ffff047224 */ /* 0x004fe400078e00ff */
[----:B---3--:R-:W-:-:S04]  /*0220*/  IMAD.MOV R6, RZ, RZ, -R5 ;  /* 0x000000ffff067224 */ /* 0x008fc800078e0a05 */
[----:B------:R-:W-:Y:S01]  /*0230*/  IMAD R11, R6, R7, RZ ;  /* 0x00000007060b7224 */ /* 0x000fe200078e02ff */
[----:B------:R-:W-:-:S03]  /*0240*/  IABS R6, R8 ;  /* 0x0000000800067213 */ /* 0x000fc60000000000 */
[----:B------:R-:W-:-:S04]  /*0250*/  IMAD.HI.U32 R10, R5, R11, R4 ;  /* 0x0000000b050a7227 */ /* 0x000fc800078e0004 */
[----:B------:R-:W-:Y:S01]  /*0260*/  IMAD.MOV R15, RZ, RZ, -R6 ;  /* 0x000000ffff0f7224 */ /* 0x000fe200078e0a06 */
[----:B------:R-:W-:Y:S01]  /*0270*/  IABS R6, R0 ;  /* 0x0000000000067213 */ /* 0x000fe20000000000 */
[----:B------:R-:W-:-:S03]  /*0280*/  IMAD.HI.U32 R2, R10, R13, RZ ;  /* 0x0000000d0a027227 */ /* 0x000fc600078e00ff */
[----:B------:R-:W2:Y:S01]  /*0290*/  I2F.RP R12, R6 ;  /* 0x00000006000c7306 */ /* 0x000ea20000209400 */
[----:B------:R-:W-:Y:S02]  /*02a0*/  IMAD R4, R2, R15, R13 ;  /* 0x0000000f02047224 */ /* 0x000fe400078e020d */
[----:B------:R-:W3:Y:S01]  /*02b0*/  S2R R2, SR_TID.X ;  /* 0x0000000000027919 */ /* 0x000ee20000002100 */
[----:B------:R-:W-:Y:S01]  /*02c0*/  IMAD R11, R9, -0xc00, R14 ;  /* 0xfffff400090b7824 */ /* 0x000fe200078e020e */
[----:B------:R-:W-:Y:S02]  /*02d0*/  LOP3.LUT R9, RZ, R8, RZ, 0x33, !PT ;  /* 0x00000008ff097212 */ /* 0x000fe400078e33ff */
[----:B------:R-:W-:Y:S02]  /*02e0*/  ISETP.GT.U32.AND P0, PT, R7, R4, PT ;  /* 0x000000040700720c */ /* 0x000fe40003f04070 */
[----:B------:R-:W-:-:S05]  /*02f0*/  IABS R13, R11 ;  /* 0x0000000b000d7213 */ /* 0x000fca0000000000 */
[----:B------:R-:W-:Y:S01]  /*0300*/  IMAD.HI.U32 R10, R10, R13, RZ ;  /* 0x0000000d0a0a7227 */ /* 0x000fe200078e00ff */
[----:B--2---:R-:W2:Y:S03]  /*0310*/  MUFU.RCP R12, R12 ;  /* 0x0000000c000c7308 */ /* 0x004ea60000001000 */
[----:B------:R-:W-:Y:S02]  /*0320*/  IMAD R14, R10, R15, R13 ;  /* 0x0000000f0a0e7224 */ /* 0x000fe400078e020d */
[----:B------:R-:W-:-:S03]  /*0330*/  @!P0 IMAD.IADD R4, R4, 0x1, -R7 ;  /* 0x0000000104048824 */ /* 0x000fc600078e0a07 */
[C---:B------:R-:W-:Y:S02]  /*0340*/  ISETP.GT.U32.AND P3, PT, R7.reuse, R14, PT ;  /* 0x0000000e0700720c */ /* 0x040fe40003f64070 */
[----:B------:R-:W-:Y:S01]  /*0350*/  ISETP.GT.U32.AND P0, PT, R7, R4, PT ;  /* 0x000000040700720c */ /* 0x000fe20003f04070 */
[----:B--2---:R-:W-:Y:S01]  /*0360*/  VIADD R5, R12, 0xffffffe ;  /* 0x0ffffffe0c057836 */ /* 0x004fe20000000000 */
[----:B---3--:R-:W-:-:S05]  /*0370*/  SHF.R.U32.HI R12, RZ, 0x2, R2 ;  /* 0x00000002ff0c7819 */ /* 0x008fca0000011602 */
[----:B------:R-:W2:Y:S04]  /*0380*/  F2I.FTZ.U32.TRUNC.NTZ R5, R5 ;  /* 0x0000000500057305 */ /* 0x000ea8000021f000 */
[--C-:B------:R-:W-:Y:S01]  /*0390*/  @!P3 IMAD.IADD R14, R14, 0x1, -R7.reuse ;  /* 0x000000010e0eb824 */ /* 0x100fe200078e0a07 */
[----:B------:R-:W-:Y:S01]  /*03a0*/  SHF.R.U32.HI R22, RZ, 0x5, R2 ;  /* 0x00000005ff167819 */ /* 0x000fe20000011602 */
[----:B------:R-:W-:Y:S01]  /*03b0*/  @!P0 IMAD.IADD R4, R4, 0x1, -R7 ;  /* 0x0000000104048824 */ /* 0x000fe200078e0a07 */
[----:B------:R-:W-:Y:S01]  /*03c0*/  ISETP.NE.AND P0, PT, R8, RZ, PT ;  /* 0x000000ff0800720c */ /* 0x000fe20003f05270 */
[----:B------:R-:W-:Y:S01]  /*03d0*/  @!P3 VIADD R10, R10, 0x1 ;  /* 0x000000010a0ab836 */ /* 0x000fe20000000000 */
[----:B------:R-:W-:Y:S01]  /*03e0*/  SGXT.U32 R12, R12, 0x6 ;  /* 0x000000060c0c781a */ /* 0x000fe20000000000 */
[----:B------:R-:W-:Y:S01]  /*03f0*/  @!P1 IMAD.MOV R4, RZ, RZ, -R4 ;  /* 0x000000ffff049224 */ /* 0x000fe200078e0a04 */
[----:B------:R-:W-:-:S02]  /*0400*/  ISETP.GE.U32.AND P2, PT, R14, R7, PT ;  /* 0x000000070e00720c */ /* 0x000fc40003f46070 */
[----:B------:R-:W-:Y:S02]  /*0410*/  LOP3.LUT R8, R11, R8, RZ, 0x3c, !PT ;  /* 0x000000080b087212 */ /* 0x000fe400078e3cff */
[----:B------:R-:W-:Y:S02]  /*0420*/  SEL R4, R9, R4, !P0 ;  /* 0x0000000409047207 */ /* 0x000fe40004000000 */
[----:B------:R-:W-:Y:S01]  /*0430*/  ISETP.GE.AND P1, PT, R8, RZ, PT ;  /* 0x000000ff0800720c */ /* 0x000fe20003f26270 */
[----:B--2---:R-:W-:Y:S01]  /*0440*/  IMAD.MOV R13, RZ, RZ, -R5 ;  /* 0x000000ffff0d7224 */ /* 0x004fe200078e0a05 */
[----:B------:R-:W-:Y:S01]  /*0450*/  SHF.R.U32.HI R32, RZ, 0x2, R2 ;  /* 0x00000002ff207819 */ /* 0x000fe20000011602 */
[----:B------:R-:W-:Y:S01]  /*0460*/  IMAD.IADD R3, R3, 0x1, R4 ;  /* 0x0000000103037824 */ /* 0x000fe200078e0204 */
[----:B------:R-:W-:Y:S01]  /*0470*/  LOP3.LUT R23, R22, 0x7fffffc, RZ, 0xc0, !PT ;  /* 0x07fffffc16177812 */ /* 0x000fe200078ec0ff */
[----:B------:R-:W-:Y:S02]  /*0480*/  IMAD R13, R13, R6, RZ ;  /* 0x000000060d0d7224 */ /* 0x000fe400078e02ff */
[----:B------:R-:W-:-:S02]  /*0490*/  IMAD.SHL.U32 R3, R3, 0x40, RZ ;  /* 0x0000004003037824 */ /* 0x000fc400078e00ff */
[----:B------:R-:W-:Y:S02]  /*04a0*/  IMAD.MOV.U32 R4, RZ, RZ, RZ ;  /* 0x000000ffff047224 */ /* 0x000fe400078e00ff */
[----:B------:R-:W-:Y:S01]  /*04b0*/  @P2 VIADD R10, R10, 0x1 ;  /* 0x000000010a0a2836 */ /* 0x000fe20000000000 */
[----:B------:R-:W-:Y:S01]  /*04c0*/  LOP3.LUT R3, R3, R12, RZ, 0xfc, !PT ;  /* 0x0000000c03037212 */ /* 0x000fe200078efcff */
[----:B------:R-:W-:-:S03]  /*04d0*/  IMAD.HI.U32 R4, R5, R13, R4 ;  /* 0x0000000d05047227 */ /* 0x000fc600078e0004 */
[----:B------:R-:W-:Y:S01]  /*04e0*/  IABS R15, R3 ;  /* 0x00000003000f7213 */ /* 0x000fe20000000000 */
[----:B------:R-:W-:Y:S02]  /*04f0*/  @!P1 IMAD.MOV R10, RZ, RZ, -R10 ;  /* 0x000000ffff0a9224 */ /* 0x000fe400078e0a0a */
[----:B------:R-:W-:Y:S02]  /*0500*/  IMAD.SHL.U32 R5, R2, 0x8, RZ ;  /* 0x0000000802057824 */ /* 0x000fe400078e00ff */
[----:B------:R-:W-:Y:S01]  /*0510*/  IMAD.MOV.U32 R13, RZ, RZ, R15 ;  /* 0x000000ffff0d7224 */ /* 0x000fe200078e000f */
[----:B------:R-:W-:Y:S02]  /*0520*/  SHF.R.U32.HI R15, RZ, 0x3, R2 ;  /* 0x00000003ff0f7819 */ /* 0x000fe40000011602 */
[----:B------:R-:W-:Y:S01]  /*0530*/  LOP3.LUT R17, R5, 0x18, R2, 0x48, !PT ;  /* 0x0000001805117812 */ /* 0x000fe200078e4802 */
[----:B------:R-:W-:Y:S01]  /*0540*/  IMAD.HI.U32 R4, R4, R13, RZ ;  /* 0x0000000d04047227 */ /* 0x000fe200078e00ff */
[----:B------:R-:W-:-:S03]  /*0550*/  SGXT.U32 R15, R15, 0x5 ;  /* 0x000000050f0f781a */ /* 0x000fc60000000000 */
[----:B------:R-:W-:Y:S02]  /*0560*/  IMAD.MOV R4, RZ, RZ, -R4 ;  /* 0x000000ffff047224 */ /* 0x000fe400078e0a04 */
[----:B------:R-:W-:Y:S02]  /*0570*/  IMAD R16, R12, 0x20, R17 ;  /* 0x000000200c107824 */ /* 0x000fe400078e0211 */
[----:B------:R-:W-:Y:S01]  /*0580*/  IMAD R13, R6, R4, R13 ;  /* 0x00000004060d7224 */ /* 0x000fe200078e020d */
[----:B------:R-:W-:Y:S02]  /*0590*/  SEL R4, R9, R10, !P0 ;  /* 0x0000000a09047207 */ /* 0x000fe40004000000 */
[----:B------:R-:W2:Y:S01]  /*05a0*/  LDC.64 R10, c[0x0][0x218] ;  /* 0x00008600ff0a7b82 */ /* 0x000ea20000000a00 */
[----:B------:R-:W-:Y:S02]  /*05b0*/  ISETP.NE.AND P0, PT, R0, RZ, PT ;  /* 0x000000ff0000720c */ /* 0x000fe40003f05270 */
[----:B------:R-:W-:Y:S01]  /*05c0*/  ISETP.GT.U32.AND P2, PT, R6, R13, PT ;  /* 0x0000000d0600720c */ /* 0x000fe20003f44070 */
[----:B------:R-:W-:-:S04]  /*05d0*/  IMAD.SHL.U32 R4, R4, 0x20, RZ ;  /* 0x0000002004047824 */ /* 0x000fc800078e00ff */
[----:B------:R-:W3:Y:S01]  /*05e0*/  LDC.64 R8, c[0x0][0x210] ;  /* 0x00008400ff087b82 */ /* 0x000ee20000000a00 */
[----:B------:R-:W-:-:S05]  /*05f0*/  LOP3.LUT R19, R4, R15, RZ, 0xfc, !PT ;  /* 0x0000000f04137212 */ /* 0x000fca00078efcff */
[----:B------:R-:W-:-:S04]  /*0600*/  IMAD.HI R7, R19, 0x2aaaaaab, RZ ;  /* 0x2aaaaaab13077827 */ /* 0x000fc800078e02ff */
[----:B------:R-:W-:Y:S01]  /*0610*/  @!P2 IMAD.IADD R13, R13, 0x1, -R6 ;  /* 0x000000010d0da824 */ /* 0x000fe200078e0a06 */
[----:B------:R-:W-:Y:S02]  /*0620*/  SHF.R.U32.HI R14, RZ, 0x1f, R7 ;  /* 0x0000001fff0e7819 */ /* 0x000fe40000011607 */
[----:B------:R-:W-:Y:S02]  /*0630*/  ISETP.GE.AND P2, PT, R3, RZ, PT ;  /* 0x000000ff0300720c */ /* 0x000fe40003f46270 */
[----:B------:R-:W-:Y:S02]  /*0640*/  ISETP.GT.U32.AND P1, PT, R6, R13, PT ;  /* 0x0000000d0600720c */ /* 0x000fe40003f24070 */
[----:B------:R-:W-:Y:S02]  /*0650*/  LEA.HI R14, R7, R14, RZ, 0x15 ;  /* 0x0000000e070e7211 */ /* 0x000fe400078fa8ff */
[----:B------:R-:W-:-:S03]  /*0660*/  SHF.R.U32.HI R7, RZ, 0x3, R2 ;  /* 0x00000003ff077819 */ /* 0x000fc60000011602 */
[----:B------:R-:W-:Y:S01]  /*0670*/  IMAD R14, R14, -0x3000, R19 ;  /* 0xffffd0000e0e7824 */ /* 0x000fe200078e0213 */
[----:B------:R-:W-:-:S05]  /*0680*/  LOP3.LUT R12, R7, R2, RZ, 0x3c, !PT ;  /* 0x00000002070c7212 */ /* 0x000fca00078e3cff */
[----:B------:R-:W-:Y:S02]  /*0690*/  @!P1 IMAD.IADD R13, R13, 0x1, -R6 ;  /* 0x000000010d0d9824 */ /* 0x000fe400078e0a06 */
[----:B------:R-:W-:Y:S02]  /*06a0*/  IMAD.SHL.U32 R6, R2, 0x4, RZ ;  /* 0x0000000402067824 */ /* 0x000fe400078e00ff */
[----:B------:R-:W-:Y:S02]  /*06b0*/  IMAD.SHL.U32 R12, R12, 0x4, RZ ;  /* 0x000000040c0c7824 */ /* 0x000fe400078e00ff */
[----:B------:R-:W-:Y:S01]  /*06c0*/  @!P2 IMAD.MOV R13, RZ, RZ, -R13 ;  /* 0x000000ffff0da224 */ /* 0x000fe200078e0a0d */
[C---:B------:R-:W-:Y:S02]  /*06d0*/  LOP3.LUT R17, R6.reuse, 0x1c, RZ, 0xc0, !PT ;  /* 0x0000001c06117812 */ /* 0x040fe400078ec0ff */
[----:B------:R-:W-:Y:S02]  /*06e0*/  LOP3.LUT R21, R6, 0x4, RZ, 0xc0, !PT ;  /* 0x0000000406157812 */ /* 0x000fe400078ec0ff */
[----:B------:R-:W-:Y:S01]  /*06f0*/  LOP3.LUT R6, R5, 0x18, RZ, 0xc0, !PT ;  /* 0x0000001805067812 */ /* 0x000fe200078ec0ff */
[----:B------:R-:W-:Y:S01]  /*0700*/  IMAD R19, R14, 0xc00, R17 ;  /* 0x00000c000e137824 */ /* 0x000fe200078e0211 */
[----:B------:R-:W-:-:S02]  /*0710*/  @!P0 LOP3.LUT R13, RZ, R0, RZ, 0x33, !PT ;  /* 0x00000000ff0d8212 */ /* 0x000fc400078e33ff */
[----:B------:R-:W-:Y:S02]  /*0720*/  LOP3.LUT R14, R21, 0x18, R12, 0xf8, !PT ;  /* 0x00000018150e7812 */ /* 0x000fe400078ef80c */
[----:B------:R-:W-:Y:S01]  /*0730*/  SHF.R.U32.HI R21, RZ, 0x1, R2 ;  /* 0x00000001ff157819 */ /* 0x000fe20000011602 */
[----:B------:R-:W-:Y:S02]  /*0740*/  IMAD R17, R13, 0xc00, R6 ;  /* 0x00000c000d117824 */ /* 0x000fe400078e0206 */
[----:B--2---:R-:W-:-:S04]  /*0750*/  IMAD.WIDE R12, R19, 0x2, R10 ;  /* 0x00000002130c7825 */ /* 0x004fc800078e020a */
[----:B------:R-:W-:Y:S01]  /*0760*/  IMAD R10, R15, 0x20, R14 ;  /* 0x000000200f0a7824 */ /* 0x000fe200078e020e */
[----:B------:R-:W-:Y:S01]  /*0770*/  IADD3 R34, P0, R12, 0x100, RZ ;  /* 0x000001000c227810 */ /* 0x000fe20007f1e0ff */
[----:B---3--:R-:W-:Y:S01]  /*0780*/  IMAD.WIDE R14, R17, 0x2, R8 ;  /* 0x00000002110e7825 */ /* 0x008fe200078e0208 */
[----:B------:R-:W-:Y:S02]  /*0790*/  LEA R8, R16, UR6, 0x1 ;  /* 0x0000000610087c11 */ /* 0x000fe4000f8e08ff */
[----:B------:R-:W-:Y:S01]  /*07a0*/  LEA R9, R10, UR6, 0x1 ;  /* 0x000000060a097c11 */ /* 0x000fe2000f8e08ff */
[----:B------:R-:W-:Y:S01]  /*07b0*/  IMAD.X R11, RZ, RZ, R13, P0 ;  /* 0x000000ffff0b7224 */ /* 0x000fe200000e060d */
[----:B------:R-:W-:Y:S01]  /*07c0*/  IADD3 R18, P1, R14, 0x100, RZ ;  /* 0x000001000e127810 */ /* 0x000fe20007f3e0ff */
[----:B------:R-:W-:Y:S01]  /*07d0*/  @!PT LDS RZ, [RZ] ;  /* 0x00000000fffff984 */ /* 0x000fe20000000800 */
[----:B------:R-:W-:Y:S01]  /*07e0*/  @!PT LDS RZ, [RZ] ;  /* 0x00000000fffff984 */ /* 0x000fe20000000800 */
[----:B------:R-:W-:Y:S01]  /*07f0*/  @!PT LDS RZ, [RZ] ;  /* 0x00000000fffff984 */ /* 0x000fe20000000800 */
[----:B------:R-:W-:Y:S04]  /*0800*/  LDGSTS.E.BYPASS.128 [R8], desc[UR20][R14.64] ;  /* 0x000000000e087fae */ /* 0x000fe8000b901c54 */
[----:B------:R-:W0:Y:S01]  /*0810*/  LDGDEPBAR ;  /* 0x00000000000079af */ /* 0x000e220000000000 */
[----:B------:R-:W-:-:S03]  /*0820*/  IMAD.X R19, RZ, RZ, R15, P1 ;  /* 0x000000ffff137224 */ /* 0x000fc600008e060f */
[----:B------:R-:W-:Y:S04]  /*0830*/  LDGSTS.E.64 [R9+0x5000], desc[UR20][R12.64] ;  /* 0x050000000c097fae */ /* 0x000fe8000b921a54 */
[----:B------:R-:W0:Y:S01]  /*0840*/  LDGDEPBAR ;  /* 0x00000000000079af */ /* 0x000e220000000000 */
[----:B------:R-:W-:Y:S06]  /*0850*/  BAR.SYNC.DEFER_BLOCKING 0x0 ;  /* 0x0000000000007b1d */ /* 0x000fec0000010000 */
[----:B------:R-:W-:Y:S01]  /*0860*/  @!PT LDS RZ, [RZ] ;  /* 0x00000000fffff984 */ /* 0x000fe20000000800 */
[----:B------:R-:W-:Y:S01]  /*0870*/  @!PT LDS RZ, [RZ] ;  /* 0x00000000fffff984 */ /* 0x000fe20000000800 */
[----:B------:R-:W-:Y:S01]  /*0880*/  @!PT LDS RZ, [RZ] ;  /* 0x00000000fffff984 */ /* 0x000fe20000000800 */
[----:B------:R-:W-:Y:S04]  /*0890*/  LDGSTS.E.BYPASS.128 [R8+0x1000], desc[UR20][R14.64+0x40] ;  /* 0x010000400e087fae */ /* 0x000fe8000b901c54 */
[----:B------:R-:W0:Y:S04]  /*08a0*/  LDGDEPBAR ;  /* 0x00000000000079af */ /* 0x000e280000000000 */
        /* <DEDUP_REMOVED lines=16> */
[----:B------:R2:W-:Y:S04]  /*09b0*/  LDGSTS.E.64 [R9+0x6800], desc[UR20][R12.64+0xc0] ;  /* 0x068000c00c097fae */ /* 0x0005e8000b921a54 */
[----:B------:R-:W0:Y:S01]  /*09c0*/  LDGDEPBAR ;  /* 0x00000000000079af */ /* 0x000e220000000000 */
[----:B--2---:R-:W-:-:S04]  /*09d0*/  LOP3.LUT R12, R21, 0x40, RZ, 0xc0, !PT ;  /* 0x00000040150c7812 */ /* 0x004fc800078ec0ff */
[C---:B------:R-:W-:Y:S02]  /*09e0*/  LOP3.LUT R10, R12.reuse, 0x800000, RZ, 0xfc, !PT ;  /* 0x008000000c0a7812 */ /* 0x040fe400078efcff */
[----:B------:R-:W-:-:S07]  /*09f0*/  LOP3.LUT R12, R12, 0x800002, RZ, 0xfc, !PT ;  /* 0x008000020c0c7812 */ /* 0x000fce00078efcff */
.L_x_0:
[----:B------:R-:W-:Y:S01]  /*0a00*/  UIADD3 UR4, UR4, 0x1, URZ ;  /* 0x0000000104047890 */ /* 0x000fe2000fffe03f */
[----:B------:R-:W2:Y:S01]  /*0a10*/  SHFL.IDX PT, R13, R23, RZ, 0x1f ;  /* 0x00001fff170d7589 */ /* 0x000ea200000e0000 */
[----:B------:R-:W-:Y:S01]  /*0a20*/  IMAD.MOV.U32 R14, RZ, RZ, R10 ;  /* 0x000000ffff0e7224 */ /* 0x000fe200078e000a */
[----:B------:R-:W-:Y:S01]  /*0a30*/  UMOV UR5, URZ ;  /* 0x0000003f00057c82 */ /* 0x000fe20008000000 */
[----:B------:R-:W-:Y:S01]  /*0a40*/  UISETP.GE.AND UP0, UPT, UR4, 0x5, UPT ;  /* 0x000000050400788c */ /* 0x000fe2000bf06270 */
[----:B------:R-:W-:Y:S01]  /*0a50*/  IMAD.MOV.U32 R15, RZ, RZ, -0x7fffffe0 ;  /* 0x80000020ff0f7424 */ /* 0x000fe200078e00ff */
[----:B------:R-:W-:-:S04]  /*0a60*/  DEPBAR.LE SB0, 0x6 ;  /* 0x000081800000791a */ /* 0x000fc80000000000 */
[----:B------:R-:W-:Y:S01]  /*0a70*/  USEL UR16, UR4, URZ, !UP0 ;  /* 0x0000003f04107287 */ /* 0x000fe2000c000000 */
[----:B------:R-:W-:Y:S01]  /*0a80*/  BAR.SYNC.DEFER_BLOCKING 0x0 ;  /* 0x0000000000007b1d */ /* 0x000fe20000010000 */
[----:B------:R-:W-:Y:S02]  /*0a90*/  VIADD R33, R33, 0x1 ;  /* 0x0000000121217836 */ /* 0x000fe40000000000 */
[----:B------:R-:W-:Y:S01]  /*0aa0*/  ULEA UR4, UR16, UR6, 0xb ;  /* 0x0000000610047291 */ /* 0x000fe2000f8e583f */
[----:B------:R-:W-:Y:S02]  /*0ab0*/  IMAD.MOV.U32 R36, RZ, RZ, R34 ;  /* 0x000000ffff247224 */ /* 0x000fe400078e0022 */
[C---:B------:R-:W-:Y:S01]  /*0ac0*/  ISETP.GE.AND P1, PT, R33.reuse, 0x5, PT ;  /* 0x000000052100780c */ /* 0x040fe20003f26270 */
[----:B------:R-:W-:Y:S01]  /*0ad0*/  UIADD3 UR4, UR4, 0x5000, URZ ;  /* 0x0000500004047890 */ /* 0x000fe2000fffe03f */
[----:B------:R-:W-:Y:S02]  /*0ae0*/  IMAD.MOV.U32 R37, RZ, RZ, R11 ;  /* 0x000000ffff257224 */ /* 0x000fe400078e000b */
[----:B------:R-:W-:Y:S01]  /*0af0*/  SEL R33, R33, RZ, !P1 ;  /* 0x000000ff21217207 */ /* 0x000fe20004800000 */
[----:B------:R-:W-:Y:S01]  /*0b00*/  USHF.R.U32.HI UR4, URZ, 0x4, UR4 ;  /* 0x000000043f047899 */ /* 0x000fe20008011604 */
[----:B--2---:R-:W-:-:S03]  /*0b10*/  R2UR UR8, R13 ;  /* 0x000000000d0872ca */ /* 0x004fc600000e0000 */
[----:B------:R-:W-:Y:S01]  /*0b20*/  ULOP3.LUT UR4, UR4, 0x3fff, URZ, 0xc0, !UPT ;  /* 0x00003fff04047892 */ /* 0x000fe2000f8ec03f */
[----:B------:R-:W-:Y:S02]  /*0b30*/  IMAD.MOV.U32 R13, RZ, RZ, R14 ;  /* 0x000000ffff0d7224 */ /* 0x000fe400078e000e */
[C---:B------:R-:W-:Y:S02]  /*0b40*/  IMAD R35, R33.reuse, 0x800, R9 ;  /* 0x0000080021237824 */ /* 0x040fe400078e0209 */
[----:B------:R-:W-:Y:S02]  /*0b50*/  VIADD R11, R33, 0x1 ;  /* 0x00000001210b7836 */ /* 0x000fe40000000000 */
[----:B------:R-:W-:Y:S02]  /*0b60*/  UMOV UR7, UR4 ;  /* 0x0000000400077c82 */ /* 0x000fe40008000000 */
[----:B------:R-:W-:Y:S01]  /*0b70*/  IADD3 R16, P0, R13, UR7, RZ ;  /* 0x000000070d107c10 */ /* 0x000fe2000ff1e0ff */
[----:B------:R-:W-:Y:S01]  /*0b80*/  IMAD.MOV.U32 R13, RZ, RZ, R15 ;  /* 0x000000ffff0d7224 */ /* 0x000fe200078e000f */
[----:B------:R-:W-:Y:S01]  /*0b90*/  UMOV UR7, UR5 ;  /* 0x0000000500077c82 */ /* 0x000fe20008000000 */
[----:B------:R-:W-:Y:S01]  /*0ba0*/  USHF.L.U32 UR8, UR8, 0x6, URZ ;  /* 0x0000000608087899 */ /* 0x000fe2000800063f */
[----:B------:R-:W-:Y:S01]  /*0bb0*/  R2UR UR10, R16 ;  /* 0x00000000100a72ca */ /* 0x000fe200000e0000 */
[----:B------:R-:W-:Y:S01]  /*0bc0*/  WARPGROUP.ARRIVE ;  /* 0x00000000000079c5 */ /* 0x000fe20000000000 */
[----:B------:R-:W-:Y:S01]  /*0bd0*/  IADD3.X R17, R13, UR7, RZ, P0, !PT ;  /* 0x000000070d117c10 */ /* 0x000fe200087fe4ff */
[----:B------:R-:W-:Y:S01]  /*0be0*/  ULEA UR7, UR16, UR6, 0xc ;  /* 0x0000000610077291 */ /* 0x000fe2000f8e603f */
[----:B------:R-:W-:Y:S01]  /*0bf0*/  IMAD.MOV.U32 R13, RZ, RZ, -0x7fffffe0 ;  /* 0x80000020ff0d7424 */ /* 0x000fe200078e00ff */
[----:B------:R-:W-:Y:S01]  /*0c00*/  UIADD3 UR16, UR16, 0x1, URZ ;  /* 0x0000000110107890 */ /* 0x000fe2000fffe03f */
[----:B------:R-:W-:Y:S01]  /*0c10*/  R2UR UR11, R17 ;  /* 0x00000000110b72ca */ /* 0x000fe200000e0000 */
[----:B------:R-:W-:Y:S01]  /*0c20*/  USHF.R.U32.HI UR9, URZ, 0x4, UR7 ;  /* 0x000000043f097899 */ /* 0x000fe20008011607 */
[----:B------:R-:W-:Y:S01]  /*0c30*/  IMAD.MOV.U32 R16, RZ, RZ, R12 ;  /* 0x000000ffff107224 */ /* 0x000fe200078e000c */
[----:B------:R-:W-:Y:S01]  /*0c40*/  ULOP3.LUT UR7, UR8, 0xc0, URZ, 0xc0, !UPT ;  /* 0x000000c008077892 */ /* 0x000fe2000f8ec03f */
[----:B------:R-:W-:Y:S01]  /*0c50*/  IMAD.MOV.U32 R17, RZ, RZ, R13 ;  /* 0x000000ffff117224 */ /* 0x000fe200078e000d */
[----:B------:R-:W-:Y:S01]  /*0c60*/  ULOP3.LUT UR9, UR9, 0x3fff, URZ, 0xc0, !UPT ;  /* 0x00003fff09097892 */ /* 0x000fe2000f8ec03f */
[----:B------:R-:W-:-:S03]  /*0c70*/  ISETP.GE.AND P1, PT, R11, 0x5, PT ;  /* 0x000000050b00780c */ /* 0x000fc60003f26270 */
[----:B------:R-:W-:Y:S01]  /*0c80*/  UIADD3 UR12, UP0, UR7, UR9, URZ ;  /* 0x00000009070c7290 */ /* 0x000fe2000ff1e03f */
[----:B------:R-:W-:-:S03]  /*0c90*/  SEL R11, R11, RZ, !P1 ;  /* 0x000000ff0b0b7207 */ /* 0x000fc60004800000 */
[----:B------:R-:W-:Y:S02]  /*0ca0*/  UIADD3.X UR13, URZ, URZ, URZ, UP0, !UPT ;  /* 0x0000003f3f0d7290 */ /* 0x000fe400087fe43f */
[----:B------:R-:W-:Y:S02]  /*0cb0*/  ULOP3.LUT UR8, UR12, 0x1000000, URZ, 0xfc, !UPT ;  /* 0x010000000c087892 */ /* 0x000fe4000f8efc3f */
[----:B------:R-:W-:Y:S02]  /*0cc0*/  ULOP3.LUT UR9, UR13, 0x80000020, URZ, 0xfc, !UPT ;  /* 0x800000200d097892 */ /* 0x000fe4000f8efc3f */
[----:B------:R-:W-:-:S07]  /*0cd0*/  UISETP.GE.AND UP0, UPT, UR16, 0x5, UPT ;  /* 0x000000051000788c */ /* 0x000fce000bf06270 */
[----:B------:R-:W-:Y:S01]  /*0ce0*/  HGMMA.64x16x16.F32.BF16 R24, gdesc[UR8], R24 ;  /* 0x00200000081879f0 */ /* 0x000fe20008701818 */
[----:B------:R-:W-:Y:S01]  /*0cf0*/  UMOV UR8, UR4 ;  /* 0x0000000400087c82 */ /* 0x000fe20008000000 */
[----:B------:R-:W-:Y:S01]  /*0d00*/  UMOV UR9, 0x80000020 ;  /* 0x8000002000097882 */ /* 0x000fe20000000000 */
[----:B------:R-:W-:Y:S01]  /*0d10*/  IADD3 R16, P0, R16, UR8, RZ ;  /* 0x0000000810107c10 */ /* 0x000fe2000ff1e0ff */
[----:B------:R-:W-:Y:S01]  /*0d20*/  UMOV UR8, 0x1000002 ;  /* 0x0100000200087882 */ /* 0x000fe20000000000 */
[----:B------:R-:W-:Y:S02]  /*0d30*/  USEL UR10, UR16, URZ, !UP0 ;  /* 0x0000003f100a7287 */ /* 0x000fe4000c000000 */
[----:B------:R-:W-:Y:S01]  /*0d40*/  IADD3.X R17, R17, UR5, RZ, P0, !PT ;  /* 0x0000000511117c10 */ /* 0x000fe200087fe4ff */
[----:B------:R-:W-:Y:S01]  /*0d50*/  UIADD3.64 UR12, UR12, UR8, URZ ;  /* 0x000000080c0c7297 */ /* 0x000fe2000fffe03f */
[----:B------:R-:W-:Y:S01]  /*0d60*/  R2UR UR14, R16 ;  /* 0x00000000100e72ca */ /* 0x000fe200000e0000 */
[----:B------:R-:W-:Y:S01]  /*0d70*/  ULEA UR4, UR10, UR6, 0xb ;  /* 0x000000060a047291 */ /* 0x000fe2000f8e583f */
[----:B------:R-:W-:Y:S01]  /*0d80*/  R2UR UR15, R17 ;  /* 0x00000000110f72ca */ /* 0x000fe200000e0000 */
[----:B------:R-:W-:Y:S01]  /*0d90*/  IMAD.MOV.U32 R16, RZ, RZ, R14 ;  /* 0x000000ffff107224 */ /* 0x000fe200078e000e */
[----:B------:R-:W-:Y:S01]  /*0da0*/  UMOV UR5, URZ ;  /* 0x0000003f00057c82 */ /* 0x000fe20008000000 */
[----:B------:R-:W-:Y:S01]  /*0db0*/  UIADD3 UR4, UR4, 0x5000, URZ ;  /* 0x0000500004047890 */ /* 0x000fe2000fffe03f */
[----:B------:R-:W-:-:S03]  /*0dc0*/  IMAD.MOV.U32 R17, RZ, RZ, R15 ;  /* 0x000000ffff117224 */ /* 0x000fc600078e000f */
[----:B------:R-:W-:-:S04]  /*0dd0*/  USHF.R.U32.HI UR4, URZ, 0x4, UR4 ;  /* 0x000000043f047899 */ /* 0x000fc80008011604 */
[----:B------:R-:W-:-:S07]  /*0de0*/  ULOP3.LUT UR4, UR4, 0x3fff, URZ, 0xc0, !UPT ;  /* 0x00003fff04047892 */ /* 0x000fce000f8ec03f */
[----:B------:R-:W-:Y:S02]  /*0df0*/  UMOV UR11, UR4 ;  /* 0x00000004000b7c82 */ /* 0x000fe40008000000 */
[----:B------:R-:W-:Y:S01]  /*0e00*/  IADD3 R16, P0, R16, UR11, RZ ;  /* 0x0000000b10107c10 */ /* 0x000fe2000ff1e0ff */
[----:B------:R-:W-:-:S03]  /*0e10*/  UMOV UR11, UR5 ;  /* 0x00000005000b7c82 */ /* 0x000fc60008000000 */
[----:B------:R-:W-:Y:S01]  /*0e20*/  IADD3.X R17, R17, UR11, RZ, P0, !PT ;  /* 0x0000000b11117c10 */ /* 0x000fe200087fe4ff */
[----:B------:R-:W-:Y:S01]  /*0e30*/  UMOV UR11, UR4 ;  /* 0x00000004000b7c82 */ /* 0x000fe20008000000 */
[----:B------:R-:W-:Y:S02]  /*0e40*/  ULEA UR4, UR10, UR6, 0xc ;  /* 0x000000060a047291 */ /* 0x000fe4000f8e603f */
[----:B------:R-:W-:Y:S02]  /*0e50*/  UIADD3 UR10, UR10, 0x1, URZ ;  /* 0x000000010a0a7890 */ /* 0x000fe4000fffe03f */
[----:B------:R-:W-:-:S04]  /*0e60*/  USHF.R.U32.HI UR4, URZ, 0x4, UR4 ;  /* 0x000000043f047899 */ /* 0x000fc80008011604 */
[----:B------:R-:W-:-:S04]  /*0e70*/  ULOP3.LUT UR4, UR4, 0x3fff, URZ, 0xc0, !UPT ;  /* 0x00003fff04047892 */ /* 0x000fc8000f8ec03f */
[----:B------:R-:W-:Y:S01]  /*0e80*/  UIADD3 UR16, UP0, UR7, UR4, URZ ;  /* 0x0000000407107290 */ /* 0x000fe2000ff1e03f */
[----:B------:R-:W-:Y:S01]  /*0e90*/  HGMMA.64x16x16.F32.BF16 R24, gdesc[UR12], R24, gsb0 ;  /* 0x002000000c1879f0 */ /* 0x000fe20008001818 */
[----:B------:R-:W-:Y:S01]  /*0ea0*/  R2UR UR14, R16 ;  /* 0x00000000100e72ca */ /* 0x000fe200000e0000 */
[----:B------:R-:W-:Y:S01]  /*0eb0*/  IMAD.MOV.U32 R16, RZ, RZ, R12 ;  /* 0x000000ffff107224 */ /* 0x000fe200078e000c */
[----:B------:R-:W-:Y:S01]  /*0ec0*/  R2UR UR15, R17 ;  /* 0x00000000110f72ca */ /* 0x000fe200000e0000 */
[----:B------:R-:W-:Y:S01]  /*0ed0*/  IMAD.MOV.U32 R17, RZ, RZ, R13 ;  /* 0x000000ffff117224 */ /* 0x000fe200078e000d */
[----:B------:R-:W-:Y:S02]  /*0ee0*/  UIADD3.X UR17, URZ, URZ, URZ, UP0, !UPT ;  /* 0x0000003f3f117290 */ /* 0x000fe400087fe43f */
[----:B------:R-:W-:Y:S01]  /*0ef0*/  IADD3 R16, P0, R16, UR11, RZ ;  /* 0x0000000b10107c10 */ /* 0x000fe2000ff1e0ff */
[----:B------:R-:W-:Y:S02]  /*0f00*/  ULOP3.LUT UR12, UR16, 0x1000000, URZ, 0xfc, !UPT ;  /* 0x01000000100c7892 */ /* 0x000fe4000f8efc3f */
[----:B------:R-:W-:Y:S01]  /*0f10*/  ULOP3.LUT UR13, UR17, 0x80000020, URZ, 0xfc, !UPT ;  /* 0x80000020110d7892 */ /* 0x000fe2000f8efc3f */
[----:B------:R-:W-:Y:S01]  /*0f20*/  R2UR UR18, R16 ;  /* 0x00000000101272ca */ /* 0x000fe200000e0000 */
[----:B------:R-:W-:Y:S01]  /*0f30*/  VIADD R16, R20, 0x20 ;  /* 0x0000002014107836 */ /* 0x000fe20000000000 */
[----:B------:R-:W-:Y:S01]  /*0f40*/  IADD3.X R17, R17, UR5, RZ, P0, !PT ;  /* 0x0000000511117c10 */ /* 0x000fe200087fe4ff */
[----:B------:R-:W-:-:S02]  /*0f50*/  UIADD3.64 UR16, UR16, UR8, URZ ;  /* 0x0000000810107297 */ /* 0x000fc4000fffe03f */
[----:B------:R-:W-:Y:S01]  /*0f60*/  UISETP.GE.AND UP0, UPT, UR10, 0x5, UPT ;  /* 0x000000050a00788c */ /* 0x000fe2000bf06270 */
[----:B------:R-:W-:Y:S01]  /*0f70*/  ISETP.GE.U32.AND P0, PT, R16, 0xb80, PT ;  /* 0x00000b801000780c */ /* 0x000fe20003f06070 */
[----:B------:R-:W-:Y:S01]  /*0f80*/  IMAD.MOV.U32 R16, RZ, RZ, R18 ;  /* 0x000000ffff107224 */ /* 0x000fe200078e0012 */
[----:B------:R-:W-:Y:S01]  /*0f90*/  R2UR UR19, R17 ;  /* 0x00000000111372ca */ /* 0x000fe200000e0000 */
[----:B------:R-:W-:Y:S01]  /*0fa0*/  IMAD.MOV.U32 R17, RZ, RZ, R19 ;  /* 0x000000ffff117224 */ /* 0x000fe200078e0013 */
[----:B------:R-:W-:Y:S01]  /*0fb0*/  USEL UR10, UR10, URZ, !UP0 ;  /* 0x0000003f0a0a7287 */ /* 0x000fe2000c000000 */
[--C-:B------:R-:W-:Y:S01]  /*0fc0*/  IMAD R19, R33, 0x1000, R8.reuse ;  /* 0x0000100021137824 */ /* 0x100fe200078e0208 */
[----:B------:R-:W-:Y:S01]  /*0fd0*/  UMOV UR5, URZ ;  /* 0x0000003f00057c82 */ /* 0x000fe20008000000 */
[----:B------:R-:W-:Y:S01]  /*0fe0*/  VIADD R18, R20, 0x40 ;  /* 0x0000004014127836 */ /* 0x000fe20000000000 */
[----:B------:R-:W-:Y:S01]  /*0ff0*/  ULEA UR4, UR10, UR6, 0xb ;  /* 0x000000060a047291 */ /* 0x000fe2000f8e583f */
[----:B------:R-:W-:-:S03]  /*1000*/  IMAD R33, R11, 0x1000, R8 ;  /* 0x000010000b217824 */ /* 0x000fc600078e0208 */
[----:B------:R-:W-:-:S04]  /*1010*/  UIADD3 UR4, UR4, 0x5000, URZ ;  /* 0x0000500004047890 */ /* 0x000fc8000fffe03f */
[----:B------:R-:W-:-:S04]  /*1020*/  USHF.R.U32.HI UR4, URZ, 0x4, UR4 ;  /* 0x000000043f047899 */ /* 0x000fc80008011604 */
[----:B------:R-:W-:-:S07]  /*1030*/  ULOP3.LUT UR4, UR4, 0x3fff, URZ, 0xc0, !UPT ;  /* 0x00003fff04047892 */ /* 0x000fce000f8ec03f */
[----:B------:R-:W-:Y:S01]  /*1040*/  UMOV UR11, UR4 ;  /* 0x00000004000b7c82 */ /* 0x000fe20008000000 */
[----:B------:R-:W-:Y:S02]  /*1050*/  WARPGROUP.DEPBAR.LE gsb0, 0x1 ;  /* 0x00008000000079c5 */ /* 0x000fe40000010100 */
[----:B------:R-:W-:Y:S06]  /*1060*/  BAR.SYNC.DEFER_BLOCKING 0x0 ;  /* 0x0000000000007b1d */ /* 0x000fec0000010000 */
[----:B------:R-:W-:Y:S01]  /*1070*/  @!PT LDS RZ, [RZ] ;  /* 0x00000000fffff984 */ /* 0x000fe20000000800 */
[----:B------:R-:W-:Y:S01]  /*1080*/  @!PT LDS RZ, [RZ] ;  /* 0x00000000fffff984 */ /* 0x000fe20000000800 */
[----:B------:R-:W-:Y:S01]  /*1090*/  @!PT LDS RZ, [RZ] ;  /* 0x00000000fffff984 */ /* 0x000fe20000000800 */
[----:B------:R2:W-:Y:S04]  /*10a0*/  LDGSTS.E.BYPASS.128 [R19], desc[UR20][R16.64], !P0 ;  /* 0x0000000010137fae */ /* 0x0005e8000c101c54 */
[----:B------:R-:W0:Y:S04]  /*10b0*/  LDGDEPBAR ;  /* 0x00000000000079af */ /* 0x000e280000000000 */
[----:B------:R3:W-:Y:S01]  /*10c0*/  LDGSTS.E.64 [R35+0x5000], desc[UR20][R36.64], !P0 ;  /* 0x0500000024237fae */ /* 0x0007e2000c121a54 */
[----:B------:R-:W-:Y:S01]  /*10d0*/  ISETP.GE.U32.AND P0, PT, R18, 0xb80, PT ;  /* 0x00000b801200780c */ /* 0x000fe20003f06070 */
[----:B------:R-:W-:-:S02]  /*10e0*/  IMAD.MOV.U32 R18, RZ, RZ, R14 ;  /* 0x000000ffff127224 */ /* 0x000fc400078e000e */
[----:B------:R-:W0:Y:S01]  /*10f0*/  LDGDEPBAR ;  /* 0x00000000000079af */ /* 0x000e220000000000 */
[----:B--2---:R-:W-:Y:S02]  /*1100*/  IMAD.MOV.U32 R19, RZ, RZ, R15 ;  /* 0x000000ffff137224 */ /* 0x004fe400078e000f */
[C---:B---3--:R-:W-:Y:S02]  /*1110*/  IMAD R35, R11.reuse, 0x800, R9 ;  /* 0x000008000b237824 */ /* 0x048fe400078e0209 */
[----:B------:R-:W-:-:S05]  /*1120*/  VIADD R11, R11, 0x1 ;  /* 0x000000010b0b7836 */ /* 0x000fca0000000000 */
[----:B------:R-:W-:-:S04]  /*1130*/  ISETP.GE.AND P1, PT, R11, 0x5, PT ;  /* 0x000000050b00780c */ /* 0x000fc80003f26270 */
[----:B------:R-:W-:Y:S01]  /*1140*/  SEL R11, R11, RZ, !P1 ;  /* 0x000000ff0b0b7207 */ /* 0x000fe20004800000 */
[----:B------:R-:W-:-:S04]  /*1150*/  DEPBAR.LE SB0, 0x6 ;  /* 0x000081800000791a */ /* 0x000fc80000000000 */
[----:B------:R-:W-:Y:S06]  /*1160*/  BAR.SYNC.DEFER_BLOCKING 0x0 ;  /* 0x0000000000007b1d */ /* 0x000fec0000010000 */
[----:B------:R-:W-:-:S06]  /*1170*/  WARPGROUP.ARRIVE ;  /* 0x00000000000079c5 */ /* 0x000fcc0000000000 */
[----:B------:R-:W-:Y:S04]  /*1180*/  HGMMA.64x16x16.F32.BF16 R24, gdesc[UR12], R24 ;  /* 0x002000000c1879f0 */ /* 0x000fe80008701818 */
[----:B------:R-:W-:Y:S03]  /*1190*/  HGMMA.64x16x16.F32.BF16 R24, gdesc[UR16], R24, gsb0 ;  /* 0x00200000101879f0 */ /* 0x000fe60008001818 */
        /* <DEDUP_REMOVED lines=8> */
[----:B------:R-:W-:Y:S01]  /*1220*/  IADD3 R18, P0, R18, UR11, RZ ;  /* 0x0000000b12127c10 */ /* 0x000fe2000ff1e0ff */
[----:B------:R-:W-:-:S02]  /*1230*/  UMOV UR11, UR5 ;  /* 0x00000005000b7c82 */ /* 0x000fc40008000000 */
[----:B------:R-:W0:Y:S01]  /*1240*/  LDGDEPBAR ;  /* 0x00000000000079af */ /* 0x000e220000000000 */
[----:B------:R-:W-:Y:S01]  /*1250*/  IADD3.X R19, R19, UR11, RZ, P0, !PT ;  /* 0x0000000b13137c10 */ /* 0x000fe200087fe4ff */
[----:B------:R-:W-:Y:S01]  /*1260*/  UMOV UR11, UR4 ;  /* 0x00000004000b7c82 */ /* 0x000fe20008000000 */
[----:B------:R-:W-:Y:S01]  /*1270*/  ULEA UR4, UR10, UR6, 0xc ;  /* 0x000000060a047291 */ /* 0x000fe2000f8e603f */
[----:B------:R-:W-:Y:S01]  /*1280*/  R2UR UR14, R18 ;  /* 0x00000000120e72ca */ /* 0x000fe200000e0000 */
[----:B------:R-:W-:Y:S01]  /*1290*/  IMAD.MOV.U32 R18, RZ, RZ, R12 ;  /* 0x000000ffff127224 */ /* 0x000fe200078e000c */
[----:B------:R-:W-:Y:S01]  /*12a0*/  R2UR UR15, R19 ;  /* 0x00000000130f72ca */ /* 0x000fe200000e0000 */
[----:B------:R-:W-:Y:S01]  /*12b0*/  USHF.R.U32.HI UR4, URZ, 0x4, UR4 ;  /* 0x000000043f047899 */ /* 0x000fe20008011604 */
[----:B------:R-:W-:Y:S01]  /*12c0*/  IMAD.MOV.U32 R19, RZ, RZ, R13 ;  /* 0x000000ffff137224 */ /* 0x000fe200078e000d */
[----:B------:R-:W-:Y:S01]  /*12d0*/  UIADD3 UR10, UR10, 0x1, URZ ;  /* 0x000000010a0a7890 */ /* 0x000fe2000fffe03f */
[----:B------:R-:W-:Y:S01]  /*12e0*/  IADD3 R18, P0, R18, UR11, RZ ;  /* 0x0000000b12127c10 */ /* 0x000fe2000ff1e0ff */
[----:B------:R-:W-:Y:S01]  /*12f0*/  ULOP3.LUT UR4, UR4, 0x3fff, URZ, 0xc0, !UPT ;  /* 0x00003fff04047892 */ /* 0x000fe2000f8ec03f */
[----:B--2---:R-:W-:-:S02]  /*1300*/  IMAD R33, R11, 0x1000, R8 ;  /* 0x000010000b217824 */ /* 0x004fc400078e0208 */
[----:B------:R-:W-:Y:S01]  /*1310*/  IADD3.X R19, R19, UR5, RZ, P0, !PT ;  /* 0x0000000513137c10 */ /* 0x000fe200087fe4ff */
[----:B------:R-:W-:Y:S01]  /*1320*/  UIADD3 UR16, UP0, UR7, UR4, URZ ;  /* 0x0000000407107290 */ /* 0x000fe2000ff1e03f */
[----:B------:R-:W-:Y:S01]  /*1330*/  R2UR UR18, R18 ;  /* 0x00000000121272ca */ /* 0x000fe200000e0000 */
[----:B------:R-:W-:Y:S01]  /*1340*/  VIADD R18, R20, 0x60 ;  /* 0x0000006014127836 */ /* 0x000fe20000000000 */
[----:B------:R-:W-:Y:S01]  /*1350*/  R2UR UR19, R19 ;  /* 0x00000000131372ca */ /* 0x000fe200000e0000 */
[----:B------:R-:W-:Y:S01]  /*1360*/  UIADD3.X UR17, URZ, URZ, URZ, UP0, !UPT ;  /* 0x0000003f3f117290 */ /* 0x000fe200087fe43f */
[----:B---3--:R-:W-:Y:S01]  /*1370*/  IMAD R35, R11, 0x800, R9 ;  /* 0x000008000b237824 */ /* 0x008fe200078e0209 */
[----:B------:R-:W-:Y:S01]  /*1380*/  ULOP3.LUT UR12, UR16, 0x1000000, URZ, 0xfc, !UPT ;  /* 0x01000000100c7892 */ /* 0x000fe2000f8efc3f */
[----:B------:R-:W-:Y:S01]  /*1390*/  ISETP.GE.U32.AND P0, PT, R18, 0xb80, PT ;  /* 0x00000b801200780c */ /* 0x000fe20003f06070 */
[----:B------:R-:W-:Y:S01]  /*13a0*/  ULOP3.LUT UR13, UR17, 0x80000020, URZ, 0xfc, !UPT ;  /* 0x80000020110d7892 */ /* 0x000fe2000f8efc3f */
[----:B------:R-:W-:-:S04]  /*13b0*/  DEPBAR.LE SB0, 0x6 ;  /* 0x000081800000791a */ /* 0x000fc80000000000 */
[----:B------:R-:W-:Y:S01]  /*13c0*/  BAR.SYNC.DEFER_BLOCKING 0x0 ;  /* 0x0000000000007b1d */ /* 0x000fe20000010000 */
[----:B------:R-:W-:Y:S01]  /*13d0*/  UIADD3.64 UR16, UR16, UR8, URZ ;  /* 0x0000000810107297 */ /* 0x000fe2000fffe03f */
[----:B------:R-:W-:Y:S01]  /*13e0*/  IMAD.MOV.U32 R18, RZ, RZ, R14 ;  /* 0x000000ffff127224 */ /* 0x000fe200078e000e */
[----:B------:R-:W-:Y:S01]  /*13f0*/  UISETP.GE.AND UP0, UPT, UR10, 0x5, UPT ;  /* 0x000000050a00788c */ /* 0x000fe2000bf06270 */
[----:B------:R-:W-:Y:S02]  /*1400*/  IMAD.MOV.U32 R19, RZ, RZ, R15 ;  /* 0x000000ffff137224 */ /* 0x000fe400078e000f */
[----:B------:R-:W-:Y:S01]  /*1410*/  UMOV UR5, URZ ;  /* 0x0000003f00057c82 */ /* 0x000fe20008000000 */
[----:B------:R-:W-:Y:S01]  /*1420*/  USEL UR10, UR10, URZ, !UP0 ;  /* 0x0000003f0a0a7287 */ /* 0x000fe2000c000000 */
[----:B------:R-:W-:-:S03]  /*1430*/  VIADD R11, R11, 0x1 ;  /* 0x000000010b0b7836 */ /* 0x000fc60000000000 */
[----:B------:R-:W-:Y:S02]  /*1440*/  ULEA UR4, UR10, UR6, 0xb ;  /* 0x000000060a047291 */ /* 0x000fe4000f8e583f */
[C---:B------:R-:W-:Y:S02]  /*1450*/  ISETP.GE.AND P1, PT, R11.reuse, 0x5, PT ;  /* 0x000000050b00780c */ /* 0x040fe40003f26270 */
[----:B------:R-:W-:Y:S02]  /*1460*/  UIADD3 UR4, UR4, 0x5000, URZ ;  /* 0x0000500004047890 */ /* 0x000fe4000fffe03f */
[----:B------:R-:W-:Y:S02]  /*1470*/  SEL R11, R11, RZ, !P1 ;  /* 0x000000ff0b0b7207 */ /* 0x000fe40004800000 */
[----:B------:R-:W-:-:S04]  /*1480*/  USHF.R.U32.HI UR4, URZ, 0x4, UR4 ;  /* 0x000000043f047899 */ /* 0x000fc80008011604 */
[----:B------:R-:W-:Y:S01]  /*1490*/  ULOP3.LUT UR4, UR4, 0x3fff, URZ, 0xc0, !UPT ;  /* 0x00003fff04047892 */ /* 0x000fe2000f8ec03f */
[----:B------:R-:W-:-:S06]  /*14a0*/  WARPGROUP.ARRIVE ;  /* 0x00000000000079c5 */ /* 0x000fcc0000000000 */
[----:B------:R-:W-:Y:S01]  /*14b0*/  HGMMA.64x16x16.F32.BF16 R24, gdesc[UR12], R24 ;  /* 0x002000000c1879f0 */ /* 0x000fe20008701818 */
[----:B------:R-:W-:-:S03]  /*14c0*/  UMOV UR11, UR4 ;  /* 0x00000004000b7c82 */ /* 0x000fc60008000000 */
        /* <DEDUP_REMOVED lines=60> */
[----:B------:R-:W-:Y:S01]  /*1890*/  LDGSTS.E.64 [R35+0x5000], desc[UR20][R36.64+0xc0], !P0 ;  /* 0x050000c024237fae */ /* 0x000fe2000c121a54 */
        /* <DEDUP_REMOVED lines=10> */
[----:B------:R-:W-:Y:S02]  /*1940*/  IMAD.MOV.U32 R19, RZ, RZ, R13 ;  /* 0x000000ffff137224 */ /* 0x000fe400078e000d */
        /* <DEDUP_REMOVED lines=9> */
[----:B------:R-:W-:Y:S01]  /*19e0*/  IMAD R19, R11, 0x1000, R8 ;  /* 0x000010000b137824 */ /* 0x000fe200078e0208 */
[----:B------:R-:W-:Y:S01]  /*19f0*/  ULOP3.LUT UR12, UR16, 0x1000000, URZ, 0xfc, !UPT ;  /* 0x01000000100c7892 */ /* 0x000fe2000f8efc3f */
[----:B------:R-:W-:Y:S01]  /*1a00*/  ISETP.GE.U32.AND P0, PT, R18, 0xb80, PT ;  /* 0x00000b801200780c */ /* 0x000fe20003f06070 */
[----:B------:R-:W-:Y:S01]  /*1a10*/  ULOP3.LUT UR13, UR17, 0x80000020, URZ, 0xfc, !UPT ;  /* 0x80000020110d7892 */ /* 0x000fe2000f8efc3f */
[----:B------:R-:W-:-:S04]  /*1a20*/  DEPBAR.LE SB0, 0x6 ;  /* 0x000081800000791a */ /* 0x000fc80000000000 */
[----:B------:R-:W-:Y:S01]  /*1a30*/  BAR.SYNC.DEFER_BLOCKING 0x0 ;  /* 0x0000000000007b1d */ /* 0x000fe20000010000 */
[----:B------:R-:W-:Y:S01]  /*1a40*/  UIADD3.64 UR16, UR16, UR8, URZ ;  /* 0x0000000810107297 */ /* 0x000fe2000fffe03f */
[----:B------:R-:W-:Y:S01]  /*1a50*/  IMAD.MOV.U32 R18, RZ, RZ, R14 ;  /* 0x000000ffff127224 */ /* 0x000fe200078e000e */
[----:B------:R-:W-:Y:S01]  /*1a60*/  UIADD3 UR4, UR10, 0x1, URZ ;  /* 0x000000010a047890 */ /* 0x000fe2000fffe03f */
[----:B------:R-:W-:Y:S02]  /*1a70*/  VIADD R11, R11, 0x1 ;  /* 0x000000010b0b7836 */ /* 0x000fe40000000000 */
[----:B------:R-:W-:Y:S01]  /*1a80*/  UMOV UR5, URZ ;  /* 0x0000003f00057c82 */ /* 0x000fe20008000000 */
[----:B------:R-:W-:Y:S01]  /*1a90*/  UISETP.GE.AND UP0, UPT, UR4, 0x5, UPT ;  /* 0x000000050400788c */ /* 0x000fe2000bf06270 */
[----:B------:R-:W-:Y:S01]  /*1aa0*/  VIADD R20, R20, 0xc0 ;  /* 0x000000c014147836 */ /* 0x000fe20000000000 */
[----:B------:R-:W-:Y:S01]  /*1ab0*/  ISETP.GE.AND P1, PT, R11, 0x5, PT ;  /* 0x000000050b00780c */ /* 0x000fe20003f26270 */
[----:B------:R-:W-:-:S06]  /*1ac0*/  WARPGROUP.ARRIVE ;  /* 0x00000000000079c5 */ /* 0x000fcc0000000000 */
[----:B------:R-:W-:Y:S04]  /*1ad0*/  HGMMA.64x16x16.F32.BF16 R24, gdesc[UR12], R24 ;  /* 0x002000000c1879f0 */ /* 0x000fe80008701818 */
[----:B------:R-:W-:Y:S01]  /*1ae0*/  HGMMA.64x16x16.F32.BF16 R24, gdesc[UR16], R24, gsb0 ;  /* 0x00200000101879f0 */ /* 0x000fe20008001818 */
[----:B------:R-:W-:-:S04]  /*1af0*/  USEL UR18, UR4, URZ, !UP0 ;  /* 0x0000003f04127287 */ /* 0x000fc8000c000000 */
[----:B------:R-:W-:-:S04]  /*1b00*/  ULEA UR4, UR18, UR6, 0xb ;  /* 0x0000000612047291 */ /* 0x000fc8000f8e583f */
        /* <DEDUP_REMOVED lines=13> */
[----:B------:R-:W-:Y:S01]  /*1be0*/  UMOV UR10, UR5 ;  /* 0x00000005000a7c82 */ /* 0x000fe20008000000 */
[----:B------:R-:W-:Y:S01]  /*1bf0*/  IADD3 R18, P2, R16, 0x180, RZ ;  /* 0x0000018010127810 */ /* 0x000fe20007f5e0ff */
[----:B------:R-:W0:Y:S01]  /*1c00*/  LDGDEPBAR ;  /* 0x00000000000079af */ /* 0x000e220000000000 */
[----:B------:R-:W-:Y:S01]  /*1c10*/  IADD3.X R15, R15, UR10, RZ, P0, !PT ;  /* 0x0000000a0f0f7c10 */ /* 0x000fe200087fe4ff */
[----:B------:R-:W-:Y:S01]  /*1c20*/  ULEA UR10, UR18, UR6, 0xc ;  /* 0x00000006120a7291 */ /* 0x000fe2000f8e603f */
[----:B------:R-:W-:Y:S01]  /*1c30*/  R2UR UR14, R14 ;  /* 0x000000000e0e72ca */ /* 0x000fe200000e0000 */
[----:B------:R-:W-:Y:S01]  /*1c40*/  IMAD.MOV.U32 R14, RZ, RZ, R12 ;  /* 0x000000ffff0e7224 */ /* 0x000fe200078e000c */
[----:B------:R-:W-:Y:S01]  /*1c50*/  R2UR UR15, R15 ;  /* 0x000000000f0f72ca */ /* 0x000fe200000e0000 */
[----:B------:R-:W-:Y:S01]  /*1c60*/  USHF.R.U32.HI UR10, URZ, 0x4, UR10 ;  /* 0x000000043f0a7899 */ /* 0x000fe2000801160a */
[----:B--2---:R-:W-:Y:S01]  /*1c70*/  IMAD.X R19, RZ, RZ, R17, P2 ;  /* 0x000000ffff137224 */ /* 0x004fe200010e0611 */
[----:B---3--:R-:W-:-:S02]  /*1c80*/  SEL R33, R11, RZ, !P1 ;  /* 0x000000ff0b217207 */ /* 0x008fc40004800000 */
[----:B------:R-:W-:Y:S01]  /*1c90*/  ULOP3.LUT UR10, UR10, 0x3fff, URZ, 0xc0, !UPT ;  /* 0x00003fff0a0a7892 */ /* 0x000fe2000f8ec03f */
[----:B------:R-:W-:-:S03]  /*1ca0*/  IADD3 R34, P1, R36, 0x180, RZ ;  /* 0x0000018024227810 */ /* 0x000fc60007f3e0ff */
[----:B------:R-:W-:Y:S02]  /*1cb0*/  UIADD3 UR16, UP0, UR7, UR10, URZ ;  /* 0x0000000a07107290 */ /* 0x000fe4000ff1e03f */
[----:B------:R-:W-:Y:S01]  /*1cc0*/  IMAD.X R11, RZ, RZ, R37, P1 ;  /* 0x000000ffff0b7224 */ /* 0x000fe200008e0625 */
[----:B------:R-:W-:Y:S01]  /*1cd0*/  UMOV UR7, UR4 ;  /* 0x0000000400077c82 */ /* 0x000fe20008000000 */
[----:B------:R-:W-:Y:S01]  /*1ce0*/  UIADD3.X UR17, URZ, URZ, URZ, UP0, !UPT ;  /* 0x0000003f3f117290 */ /* 0x000fe200087fe43f */
[----:B------:R-:W-:Y:S01]  /*1cf0*/  IADD3 R14, P0, R14, UR7, RZ ;  /* 0x000000070e0e7c10 */ /* 0x000fe2000ff1e0ff */
[----:B------:R-:W-:Y:S02]  /*1d00*/  ULOP3.LUT UR12, UR16, 0x1000000, URZ, 0xfc, !UPT ;  /* 0x01000000100c7892 */ /* 0x000fe4000f8efc3f */
[----:B------:R-:W-:Y:S01]  /*1d10*/  ULOP3.LUT UR13, UR17, 0x80000020, URZ, 0xfc, !UPT ;  /* 0x80000020110d7892 */ /* 0x000fe2000f8efc3f */
[----:B------:R-:W-:Y:S01]  /*1d20*/  IADD3.X R15, R13, UR5, RZ, P0, !PT ;  /* 0x000000050d0f7c10 */ /* 0x000fe200087fe4ff */
[----:B------:R-:W-:-:S04]  /*1d30*/  DEPBAR.LE SB0, 0x6 ;  /* 0x000081800000791a */ /* 0x000fc80000000000 */
[----:B------:R-:W-:Y:S01]  /*1d40*/  BAR.SYNC.DEFER_BLOCKING 0x0 ;  /* 0x0000000000007b1d */ /* 0x000fe20000010000 */
[----:B------:R-:W-:Y:S01]  /*1d50*/  R2UR UR10, R14 ;  /* 0x000000000e0a72ca */ /* 0x000fe200000e0000 */
[----:B------:R-:W-:Y:S01]  /*1d60*/  UIADD3.64 UR8, UR16, UR8, URZ ;  /* 0x0000000810087297 */ /* 0x000fe2000fffe03f */
[----:B------:R-:W-:Y:S01]  /*1d70*/  R2UR UR11, R15 ;  /* 0x000000000f0b72ca */ /* 0x000fe200000e0000 */
[C---:B------:R-:W-:Y:S01]  /*1d80*/  IMAD R13, R33.reuse, 0x1000, R8 ;  /* 0x00001000210d7824 */ /* 0x040fe200078e0208 */
[----:B------:R-:W-:Y:S01]  /*1d90*/  ISETP.GE.U32.AND P0, PT, R20, 0xb80, PT ;  /* 0x00000b801400780c */ /* 0x000fe20003f06070 */
[----:B------:R-:W-:Y:S01]  /*1da0*/  IMAD R15, R33, 0x800, R9 ;  /* 0x00000800210f7824 */ /* 0x000fe200078e0209 */
[----:B------:R-:W-:Y:S01]  /*1db0*/  UMOV UR4, UR18 ;  /* 0x0000001200047c82 */ /* 0x000fe20008000000 */
        /* <DEDUP_REMOVED lines=11> */
[----:B------:R-:W-:-:S03]  /*1e70*/  ISETP.GE.U32.AND P0, PT, R20, 0xbe0, PT ;  /* 0x00000be01400780c */ /* 0x000fc60003f06070 */
[----:B------:R-:W0:Y:S10]  /*1e80*/  LDGDEPBAR ;  /* 0x00000000000079af */ /* 0x000e340000000000 */
[----:B--2---:R-:W-:Y:S05]  /*1e90*/  @!P0 BRA `(.L_x_0) ;  /* 0xffffffe800d88947 */ /* 0x004fea000383ffff */
[----:B------:R-:W-:Y:S02]  /*1ea0*/  WARPGROUP.DEPBAR.LE gsb0, 0x0 ;  /* 0x00008000000079c5 */ /* 0x000fe40000010000 */
[----:B------:R-:W-:-:S04]  /*1eb0*/  DEPBAR.LE SB0, 0x0 ;  /* 0x000080000000791a */ /* 0x000fc80000000000 */
[C---:B------:R-:W-:Y:S01]  /*1ec0*/  IMAD.SHL.U32 R9, R22.reuse, 0x10, RZ ;  /* 0x0000001016097824 */ /* 0x040fe200078e00ff */
[----:B------:R-:W-:Y:S01]  /*1ed0*/  LOP3.LUT R8, R7, 0x10, RZ, 0xc0, !PT ;  /* 0x0000001007087812 */ /* 0x000fe200078ec0ff */
[----:B------:R-:W-:Y:S01]  /*1ee0*/  IMAD.SHL.U32 R22, R22, 0x8, RZ ;  /* 0x0000000816167824 */ /* 0x000fe200078e00ff */
[----:B------:R-:W-:Y:S02]  /*1ef0*/  F2FP.BF16.F32.PACK_AB R24, R25, R24 ;  /* 0x000000181918723e */ /* 0x000fe400000010ff */
[----:B------:R-:W-:Y:S02]  /*1f00*/  LOP3.LUT R9, R9, 0x30, RZ, 0xc0, !PT ;  /* 0x0000003009097812 */ /* 0x000fe400078ec0ff */
[----:B------:R-:W-:Y:S02]  /*1f10*/  LOP3.LUT R8, R8, 0x8, R21, 0xf8, !PT ;  /* 0x0000000808087812 */ /* 0x000fe400078ef815 */
[----:B------:R-:W-:Y:S02]  /*1f20*/  LOP3.LUT R9, R9, 0xf, R2, 0xf8, !PT ;  /* 0x0000000f09097812 */ /* 0x000fe400078ef802 */
[----:B------:R-:W-:-:S02]  /*1f30*/  F2FP.BF16.F32.PACK_AB R25, R27, R26 ;  /* 0x0000001a1b19723e */ /* 0x000fc400000010ff */
[----:B------:R-:W-:Y:S01]  /*1f40*/  F2FP.BF16.F32.PACK_AB R26, R29, R28 ;  /* 0x0000001c1d1a723e */ /* 0x000fe200000010ff */
[----:B------:R-:W-:Y:S01]  /*1f50*/  IMAD R8, R9, 0x28, R8 ;  /* 0x0000002809087824 */ /* 0x000fe200078e0208 */
[----:B------:R-:W-:Y:S02]  /*1f60*/  F2FP.BF16.F32.PACK_AB R27, R31, R30 ;  /* 0x0000001e1f1b723e */ /* 0x000fe400000010ff */
[----:B------:R-:W-:Y:S02]  /*1f70*/  LOP3.LUT R2, R4, 0x18, R5, 0xf8, !PT ;  /* 0x0000001804027812 */ /* 0x000fe400078ef805 */
[----:B------:R-:W-:Y:S01]  /*1f80*/  LEA R8, R8, UR6, 0x1 ;  /* 0x0000000608087c11 */ /* 0x000fe2000f8e08ff */
[----:B------:R-:W-:Y:S01]  /*1f90*/  BAR.SYNC.DEFER_BLOCKING 0x0 ;  /* 0x0000000000007b1d */ /* 0x000fe20000010000 */
[----:B------:R-:W-:Y:S02]  /*1fa0*/  ISETP.GE.AND P0, PT, R3, R0, PT ;  /* 0x000000000300720c */ /* 0x000fe40003f06270 */
[----:B------:R-:W-:-:S02]  /*1fb0*/  LOP3.LUT R7, R22, 0x38, RZ, 0xc0, !PT ;  /* 0x0000003816077812 */ /* 0x000fc400078ec0ff */
[----:B------:R-:W-:Y:S02]  /*1fc0*/  ISETP.LT.AND P0, PT, R2, 0x3000, !P0 ;  /* 0x000030000200780c */ /* 0x000fe40004701270 */
[----:B------:R-:W-:-:S05]  /*1fd0*/  LOP3.LUT R7, R7, 0x7, R32, 0xf8, !PT ;  /* 0x0000000707077812 */ /* 0x000fca00078ef820 */
[----:B------:R-:W-:-:S05]  /*1fe0*/  IMAD R7, R7, 0x28, R6 ;  /* 0x0000002807077824 */ /* 0x000fca00078e0206 */
[----:B------:R-:W-:Y:S01]  /*1ff0*/  LEA R7, R7, UR6, 0x1 ;  /* 0x0000000607077c11 */ /* 0x000fe2000f8e08ff */
[----:B------:R2:W-:Y:S01]  /*2000*/  STSM.16.M88.4 [R8], R24 ;  /* 0x0000001808007844 */ /* 0x0005e20000000200 */
[----:B------:R-:W-:Y:S06]  /*2010*/  BAR.SYNC.DEFER_BLOCKING 0x0 ;  /* 0x0000000000007b1d */ /* 0x000fec0000010000 */
[----:B--2---:R-:W-:Y:S05]  /*2020*/  @!P0 EXIT ;  /* 0x000000000000894d */ /* 0x004fea0003800000 */
[----:B------:R-:W1:Y:S01]  /*2030*/  LDS.128 R8, [R7] ;  /* 0x0000000007087984 */ /* 0x000e620000000c00 */
[----:B------:R-:W2:Y:S01]  /*2040*/  LDC.64 R4, c[0x0][0x220] ;  /* 0x00008800ff047b82 */ /* 0x000ea20000000a00 */
[----:B------:R-:W-:-:S04]  /*2050*/  IMAD R3, R3, 0x3000, R2 ;  /* 0x0000300003037824 */ /* 0x000fc800078e0202 */
[----:B--2---:R-:W-:-:S05]  /*2060*/  IMAD.WIDE R4, R3, 0x2, R4 ;  /* 0x0000000203047825 */ /* 0x004fca00078e0204 */
[----:B-1----:R-:W-:Y:S01]  /*2070*/  STG.E.128 desc[UR20][R4.64], R8 ;  /* 0x0000000804007986 */ /* 0x002fe2000c101d14 */
[----:B------:R-:W-:Y:S05]  /*2080*/  EXIT ;  /* 0x000000000000794d */ /* 0x000fea0003800000 */
.L_x_1:
[----:B------:R-:W-:-:S00]  /*2090*/  BRA `(.L_x_1) ;  /* 0xfffffffc00fc7947 */ /* 0x000fc0000383ffff */
[----:B------:R-:W-:-:S00]  /*20a0*/  NOP ;  /* 0x0000000000007918 */ /* 0x000fc00000000000 */
        /* <DEDUP_REMOVED lines=13> */
.L_x_2:


//--------------------- .nv.shared.triton_mm      --------------------------
	.section	.nv.shared.triton_mm,"aw",@nobits
	.sectionflags	@""
	.align	16
	.zero		1024


//--------------------- .nv.constant0.triton_mm   --------------------------
	.section	.nv.constant0.triton_mm,"a",@progbits
	.sectionflags	@""
	.align	4
.nv.constant0.triton_mm:
	.zero		556
